//
// Generated by NVIDIA NVVM Compiler
//
// Compiler Build ID: CL-36424714
// Cuda compilation tools, release 13.0, V13.0.88
// Based on NVVM 20.0.0
//

.version 9.0
.target sm_100
.address_size 64

	// .globl	_Z4mm_0PfS_S_i
.extern .func  (.param .b32 func_retval0) vprintf
(
	.param .b64 vprintf_param_0,
	.param .b64 vprintf_param_1
)
;
.global .align 1 .b8 $str[29] = {65, 32, 105, 115, 32, 37, 102, 44, 32, 66, 32, 105, 115, 32, 37, 102, 44, 32, 83, 85, 77, 32, 105, 115, 32, 37, 102, 10};

.visible .entry _Z4mm_0PfS_S_i(
	.param .u64 .ptr .align 1 _Z4mm_0PfS_S_i_param_0,
	.param .u64 .ptr .align 1 _Z4mm_0PfS_S_i_param_1,
	.param .u64 .ptr .align 1 _Z4mm_0PfS_S_i_param_2,
	.param .u32 _Z4mm_0PfS_S_i_param_3
)
{
	.local .align 8 .b8 	__local_depot0[24];
	.reg .b64 	%SP;
	.reg .b64 	%SPL;
	.reg .pred 	%p<25>;
	.reg .b32 	%r<111>;
	.reg .b32 	%f<68>;
	.reg .b64 	%rd<96>;
	.reg .b64 	%fd<46>;

	mov.u64 	%SPL, __local_depot0;
	cvta.local.u64 	%SP, %SPL;
	ld.param.u64 	%rd8, [_Z4mm_0PfS_S_i_param_0];
	ld.param.u64 	%rd9, [_Z4mm_0PfS_S_i_param_1];
	ld.param.u32 	%r49, [_Z4mm_0PfS_S_i_param_3];
	cvta.to.global.u64 	%rd1, %rd9;
	cvta.to.global.u64 	%rd2, %rd8;
	add.u64 	%rd10, %SP, 0;
	add.u64 	%rd3, %SPL, 0;
	mov.u32 	%r1, %tid.x;
	mov.u32 	%r50, %ntid.x;
	mov.u32 	%r2, %ctaid.x;
	mad.lo.s32 	%r3, %r50, %r2, %r1;
	mov.u32 	%r4, %tid.y;
	mov.u32 	%r51, %ntid.y;
	mov.u32 	%r52, %ctaid.y;
	mul.lo.s32 	%r5, %r51, %r52;
	add.s32 	%r6, %r5, %r4;
	setp.lt.s32 	%p1, %r49, 1;
	mov.f32 	%f67, 0f00000000;
	@%p1 bra 	$L__BB0_41;
	mul.lo.s32 	%r7, %r49, %r3;
	or.b32  	%r54, %r2, %r1;
	or.b32  	%r8, %r54, %r4;
	setp.lt.u32 	%p2, %r49, 8;
	mov.f32 	%f67, 0f00000000;
	mov.b32 	%r109, 0;
	@%p2 bra 	$L__BB0_20;
	and.b32  	%r55, %r49, 2147483640;
	neg.s32 	%r107, %r55;
	add.s32 	%r56, %r4, %r49;
	add.s32 	%r106, %r56, %r5;
	shl.b32 	%r57, %r49, 1;
	add.s32 	%r105, %r6, %r57;
	mad.lo.s32 	%r104, %r49, 3, %r6;
	shl.b32 	%r58, %r49, 2;
	add.s32 	%r103, %r6, %r58;
	mad.lo.s32 	%r102, %r49, 5, %r6;
	mad.lo.s32 	%r101, %r49, 6, %r6;
	mad.lo.s32 	%r100, %r49, 7, %r6;
	mov.f32 	%f67, 0f00000000;
	mov.u64 	%rd15, $str;
	mov.u32 	%r98, %r7;
	mov.u32 	%r99, %r6;
$L__BB0_3:
	.pragma "nounroll";
	setp.ne.s32 	%p3, %r8, 0;
	mul.wide.s32 	%rd11, %r98, 4;
	add.s64 	%rd12, %rd2, %rd11;
	add.s64 	%rd4, %rd12, 16;
	ld.global.f32 	%f2, [%rd12];
	mul.wide.u32 	%rd13, %r99, 4;
	add.s64 	%rd14, %rd1, %rd13;
	ld.global.f32 	%f3, [%rd14];
	fma.rn.f32 	%f4, %f2, %f3, %f67;
	@%p3 bra 	$L__BB0_5;
	cvt.f64.f32 	%fd1, %f2;
	cvt.f64.f32 	%fd2, %f3;
	cvt.f64.f32 	%fd3, %f4;
	st.local.f64 	[%rd3], %fd1;
	st.local.f64 	[%rd3+8], %fd2;
	st.local.f64 	[%rd3+16], %fd3;
	cvta.global.u64 	%rd16, %rd15;
	{ // callseq 0, 0
	.param .b64 param0;
	st.param.b64 	[param0], %rd16;
	.param .b64 param1;
	st.param.b64 	[param1], %rd10;
	.param .b32 retval0;
	call.uni (retval0), 
	vprintf, 
	(
	param0, 
	param1
	);
	ld.param.b32 	%r59, [retval0];
	} // callseq 0
$L__BB0_5:
	ld.global.f32 	%f5, [%rd4+-12];
	mul.wide.u32 	%rd18, %r106, 4;
	add.s64 	%rd19, %rd1, %rd18;
	ld.global.f32 	%f6, [%rd19];
	fma.rn.f32 	%f7, %f5, %f6, %f4;
	@%p3 bra 	$L__BB0_7;
	cvt.f64.f32 	%fd4, %f5;
	cvt.f64.f32 	%fd5, %f6;
	cvt.f64.f32 	%fd6, %f7;
	st.local.f64 	[%rd3], %fd4;
	st.local.f64 	[%rd3+8], %fd5;
	st.local.f64 	[%rd3+16], %fd6;
	cvta.global.u64 	%rd21, %rd15;
	{ // callseq 1, 0
	.param .b64 param0;
	st.param.b64 	[param0], %rd21;
	.param .b64 param1;
	st.param.b64 	[param1], %rd10;
	.param .b32 retval0;
	call.uni (retval0), 
	vprintf, 
	(
	param0, 
	param1
	);
	ld.param.b32 	%r61, [retval0];
	} // callseq 1
$L__BB0_7:
	ld.global.f32 	%f8, [%rd4+-8];
	mul.wide.u32 	%rd23, %r105, 4;
	add.s64 	%rd24, %rd1, %rd23;
	ld.global.f32 	%f9, [%rd24];
	fma.rn.f32 	%f10, %f8, %f9, %f7;
	@%p3 bra 	$L__BB0_9;
	cvt.f64.f32 	%fd7, %f8;
	cvt.f64.f32 	%fd8, %f9;
	cvt.f64.f32 	%fd9, %f10;
	st.local.f64 	[%rd3], %fd7;
	st.local.f64 	[%rd3+8], %fd8;
	st.local.f64 	[%rd3+16], %fd9;
	cvta.global.u64 	%rd26, %rd15;
	{ // callseq 2, 0
	.param .b64 param0;
	st.param.b64 	[param0], %rd26;
	.param .b64 param1;
	st.param.b64 	[param1], %rd10;
	.param .b32 retval0;
	call.uni (retval0), 
	vprintf, 
	(
	param0, 
	param1
	);
	ld.param.b32 	%r63, [retval0];
	} // callseq 2
$L__BB0_9:
	ld.global.f32 	%f11, [%rd4+-4];
	mul.wide.u32 	%rd28, %r104, 4;
	add.s64 	%rd29, %rd1, %rd28;
	ld.global.f32 	%f12, [%rd29];
	fma.rn.f32 	%f13, %f11, %f12, %f10;
	@%p3 bra 	$L__BB0_11;
	cvt.f64.f32 	%fd10, %f11;
	cvt.f64.f32 	%fd11, %f12;
	cvt.f64.f32 	%fd12, %f13;
	st.local.f64 	[%rd3], %fd10;
	st.local.f64 	[%rd3+8], %fd11;
	st.local.f64 	[%rd3+16], %fd12;
	cvta.global.u64 	%rd31, %rd15;
	{ // callseq 3, 0
	.param .b64 param0;
	st.param.b64 	[param0], %rd31;
	.param .b64 param1;
	st.param.b64 	[param1], %rd10;
	.param .b32 retval0;
	call.uni (retval0), 
	vprintf, 
	(
	param0, 
	param1
	);
	ld.param.b32 	%r65, [retval0];
	} // callseq 3
$L__BB0_11:
	ld.global.f32 	%f14, [%rd4];
	mul.wide.u32 	%rd33, %r103, 4;
	add.s64 	%rd34, %rd1, %rd33;
	ld.global.f32 	%f15, [%rd34];
	fma.rn.f32 	%f16, %f14, %f15, %f13;
	@%p3 bra 	$L__BB0_13;
	cvt.f64.f32 	%fd13, %f14;
	cvt.f64.f32 	%fd14, %f15;
	cvt.f64.f32 	%fd15, %f16;
	st.local.f64 	[%rd3], %fd13;
	st.local.f64 	[%rd3+8], %fd14;
	st.local.f64 	[%rd3+16], %fd15;
	cvta.global.u64 	%rd36, %rd15;
	{ // callseq 4, 0
	.param .b64 param0;
	st.param.b64 	[param0], %rd36;
	.param .b64 param1;
	st.param.b64 	[param1], %rd10;
	.param .b32 retval0;
	call.uni (retval0), 
	vprintf, 
	(
	param0, 
	param1
	);
	ld.param.b32 	%r67, [retval0];
	} // callseq 4
$L__BB0_13:
	ld.global.f32 	%f17, [%rd4+4];
	mul.wide.u32 	%rd38, %r102, 4;
	add.s64 	%rd39, %rd1, %rd38;
	ld.global.f32 	%f18, [%rd39];
	fma.rn.f32 	%f19, %f17, %f18, %f16;
	@%p3 bra 	$L__BB0_15;
	cvt.f64.f32 	%fd16, %f17;
	cvt.f64.f32 	%fd17, %f18;
	cvt.f64.f32 	%fd18, %f19;
	st.local.f64 	[%rd3], %fd16;
	st.local.f64 	[%rd3+8], %fd17;
	st.local.f64 	[%rd3+16], %fd18;
	cvta.global.u64 	%rd41, %rd15;
	{ // callseq 5, 0
	.param .b64 param0;
	st.param.b64 	[param0], %rd41;
	.param .b64 param1;
	st.param.b64 	[param1], %rd10;
	.param .b32 retval0;
	call.uni (retval0), 
	vprintf, 
	(
	param0, 
	param1
	);
	ld.param.b32 	%r69, [retval0];
	} // callseq 5
$L__BB0_15:
	ld.global.f32 	%f20, [%rd4+8];
	mul.wide.u32 	%rd43, %r101, 4;
	add.s64 	%rd44, %rd1, %rd43;
	ld.global.f32 	%f21, [%rd44];
	fma.rn.f32 	%f22, %f20, %f21, %f19;
	@%p3 bra 	$L__BB0_17;
	cvt.f64.f32 	%fd19, %f20;
	cvt.f64.f32 	%fd20, %f21;
	cvt.f64.f32 	%fd21, %f22;
	st.local.f64 	[%rd3], %fd19;
	st.local.f64 	[%rd3+8], %fd20;
	st.local.f64 	[%rd3+16], %fd21;
	cvta.global.u64 	%rd46, %rd15;
	{ // callseq 6, 0
	.param .b64 param0;
	st.param.b64 	[param0], %rd46;
	.param .b64 param1;
	st.param.b64 	[param1], %rd10;
	.param .b32 retval0;
	call.uni (retval0), 
	vprintf, 
	(
	param0, 
	param1
	);
	ld.param.b32 	%r71, [retval0];
	} // callseq 6
$L__BB0_17:
	ld.global.f32 	%f23, [%rd4+12];
	mul.wide.u32 	%rd48, %r100, 4;
	add.s64 	%rd49, %rd1, %rd48;
	ld.global.f32 	%f24, [%rd49];
	fma.rn.f32 	%f67, %f23, %f24, %f22;
	@%p3 bra 	$L__BB0_19;
	cvt.f64.f32 	%fd22, %f23;
	cvt.f64.f32 	%fd23, %f24;
	cvt.f64.f32 	%fd24, %f67;
	st.local.f64 	[%rd3], %fd22;
	st.local.f64 	[%rd3+8], %fd23;
	st.local.f64 	[%rd3+16], %fd24;
	cvta.global.u64 	%rd51, %rd15;
	{ // callseq 7, 0
	.param .b64 param0;
	st.param.b64 	[param0], %rd51;
	.param .b64 param1;
	st.param.b64 	[param1], %rd10;
	.param .b32 retval0;
	call.uni (retval0), 
	vprintf, 
	(
	param0, 
	param1
	);
	ld.param.b32 	%r73, [retval0];
	} // callseq 7
$L__BB0_19:
	and.b32  	%r109, %r49, 2147483640;
	add.s32 	%r107, %r107, 8;
	shl.b32 	%r75, %r49, 3;
	add.s32 	%r106, %r106, %r75;
	add.s32 	%r105, %r105, %r75;
	add.s32 	%r104, %r104, %r75;
	add.s32 	%r103, %r103, %r75;
	add.s32 	%r102, %r102, %r75;
	add.s32 	%r101, %r101, %r75;
	add.s32 	%r100, %r100, %r75;
	add.s32 	%r99, %r99, %r75;
	add.s32 	%r98, %r98, 8;
	setp.ne.s32 	%p11, %r107, 0;
	@%p11 bra 	$L__BB0_3;
$L__BB0_20:
	and.b32  	%r39, %r49, 7;
	setp.eq.s32 	%p12, %r39, 0;
	@%p12 bra 	$L__BB0_41;
	and.b32  	%r40, %r49, 3;
	setp.lt.u32 	%p13, %r39, 4;
	@%p13 bra 	$L__BB0_31;
	setp.ne.s32 	%p14, %r8, 0;
	add.s32 	%r76, %r109, %r7;
	mul.wide.s32 	%rd53, %r76, 4;
	add.s64 	%rd5, %rd2, %rd53;
	ld.global.f32 	%f28, [%rd5];
	mad.lo.s32 	%r41, %r109, %r49, %r6;
	mul.wide.u32 	%rd54, %r41, 4;
	add.s64 	%rd55, %rd1, %rd54;
	ld.global.f32 	%f29, [%rd55];
	fma.rn.f32 	%f30, %f28, %f29, %f67;
	@%p14 bra 	$L__BB0_24;
	cvt.f64.f32 	%fd25, %f28;
	cvt.f64.f32 	%fd26, %f29;
	cvt.f64.f32 	%fd27, %f30;
	st.local.f64 	[%rd3], %fd25;
	st.local.f64 	[%rd3+8], %fd26;
	st.local.f64 	[%rd3+16], %fd27;
	mov.u64 	%rd56, $str;
	cvta.global.u64 	%rd57, %rd56;
	add.u64 	%rd58, %SP, 0;
	{ // callseq 8, 0
	.param .b64 param0;
	st.param.b64 	[param0], %rd57;
	.param .b64 param1;
	st.param.b64 	[param1], %rd58;
	.param .b32 retval0;
	call.uni (retval0), 
	vprintf, 
	(
	param0, 
	param1
	);
	ld.param.b32 	%r77, [retval0];
	} // callseq 8
$L__BB0_24:
	setp.ne.s32 	%p15, %r8, 0;
	ld.global.f32 	%f31, [%rd5+4];
	add.s32 	%r42, %r41, %r49;
	mul.wide.u32 	%rd59, %r42, 4;
	add.s64 	%rd60, %rd1, %rd59;
	ld.global.f32 	%f32, [%rd60];
	fma.rn.f32 	%f33, %f31, %f32, %f30;
	@%p15 bra 	$L__BB0_26;
	cvt.f64.f32 	%fd28, %f31;
	cvt.f64.f32 	%fd29, %f32;
	cvt.f64.f32 	%fd30, %f33;
	st.local.f64 	[%rd3], %fd28;
	st.local.f64 	[%rd3+8], %fd29;
	st.local.f64 	[%rd3+16], %fd30;
	mov.u64 	%rd61, $str;
	cvta.global.u64 	%rd62, %rd61;
	add.u64 	%rd63, %SP, 0;
	{ // callseq 9, 0
	.param .b64 param0;
	st.param.b64 	[param0], %rd62;
	.param .b64 param1;
	st.param.b64 	[param1], %rd63;
	.param .b32 retval0;
	call.uni (retval0), 
	vprintf, 
	(
	param0, 
	param1
	);
	ld.param.b32 	%r79, [retval0];
	} // callseq 9
$L__BB0_26:
	setp.ne.s32 	%p16, %r8, 0;
	ld.global.f32 	%f34, [%rd5+8];
	add.s32 	%r43, %r42, %r49;
	mul.wide.u32 	%rd64, %r43, 4;
	add.s64 	%rd65, %rd1, %rd64;
	ld.global.f32 	%f35, [%rd65];
	fma.rn.f32 	%f36, %f34, %f35, %f33;
	@%p16 bra 	$L__BB0_28;
	cvt.f64.f32 	%fd31, %f34;
	cvt.f64.f32 	%fd32, %f35;
	cvt.f64.f32 	%fd33, %f36;
	st.local.f64 	[%rd3], %fd31;
	st.local.f64 	[%rd3+8], %fd32;
	st.local.f64 	[%rd3+16], %fd33;
	mov.u64 	%rd66, $str;
	cvta.global.u64 	%rd67, %rd66;
	add.u64 	%rd68, %SP, 0;
	{ // callseq 10, 0
	.param .b64 param0;
	st.param.b64 	[param0], %rd67;
	.param .b64 param1;
	st.param.b64 	[param1], %rd68;
	.param .b32 retval0;
	call.uni (retval0), 
	vprintf, 
	(
	param0, 
	param1
	);
	ld.param.b32 	%r81, [retval0];
	} // callseq 10
$L__BB0_28:
	setp.ne.s32 	%p17, %r8, 0;
	ld.global.f32 	%f37, [%rd5+12];
	add.s32 	%r83, %r43, %r49;
	mul.wide.u32 	%rd69, %r83, 4;
	add.s64 	%rd70, %rd1, %rd69;
	ld.global.f32 	%f38, [%rd70];
	fma.rn.f32 	%f67, %f37, %f38, %f36;
	@%p17 bra 	$L__BB0_30;
	cvt.f64.f32 	%fd34, %f37;
	cvt.f64.f32 	%fd35, %f38;
	cvt.f64.f32 	%fd36, %f67;
	st.local.f64 	[%rd3], %fd34;
	st.local.f64 	[%rd3+8], %fd35;
	st.local.f64 	[%rd3+16], %fd36;
	mov.u64 	%rd71, $str;
	cvta.global.u64 	%rd72, %rd71;
	add.u64 	%rd73, %SP, 0;
	{ // callseq 11, 0
	.param .b64 param0;
	st.param.b64 	[param0], %rd72;
	.param .b64 param1;
	st.param.b64 	[param1], %rd73;
	.param .b32 retval0;
	call.uni (retval0), 
	vprintf, 
	(
	param0, 
	param1
	);
	ld.param.b32 	%r84, [retval0];
	} // callseq 11
$L__BB0_30:
	add.s32 	%r109, %r109, 4;
$L__BB0_31:
	setp.eq.s32 	%p18, %r40, 0;
	@%p18 bra 	$L__BB0_41;
	setp.eq.s32 	%p19, %r40, 1;
	@%p19 bra 	$L__BB0_38;
	setp.ne.s32 	%p20, %r8, 0;
	add.s32 	%r86, %r109, %r7;
	mul.wide.s32 	%rd74, %r86, 4;
	add.s64 	%rd6, %rd2, %rd74;
	ld.global.f32 	%f42, [%rd6];
	mad.lo.s32 	%r46, %r109, %r49, %r6;
	mul.wide.u32 	%rd75, %r46, 4;
	add.s64 	%rd76, %rd1, %rd75;
	ld.global.f32 	%f43, [%rd76];
	fma.rn.f32 	%f44, %f42, %f43, %f67;
	@%p20 bra 	$L__BB0_35;
	cvt.f64.f32 	%fd37, %f42;
	cvt.f64.f32 	%fd38, %f43;
	cvt.f64.f32 	%fd39, %f44;
	st.local.f64 	[%rd3], %fd37;
	st.local.f64 	[%rd3+8], %fd38;
	st.local.f64 	[%rd3+16], %fd39;
	mov.u64 	%rd77, $str;
	cvta.global.u64 	%rd78, %rd77;
	add.u64 	%rd79, %SP, 0;
	{ // callseq 12, 0
	.param .b64 param0;
	st.param.b64 	[param0], %rd78;
	.param .b64 param1;
	st.param.b64 	[param1], %rd79;
	.param .b32 retval0;
	call.uni (retval0), 
	vprintf, 
	(
	param0, 
	param1
	);
	ld.param.b32 	%r87, [retval0];
	} // callseq 12
$L__BB0_35:
	setp.ne.s32 	%p21, %r8, 0;
	ld.global.f32 	%f45, [%rd6+4];
	add.s32 	%r89, %r46, %r49;
	mul.wide.u32 	%rd80, %r89, 4;
	add.s64 	%rd81, %rd1, %rd80;
	ld.global.f32 	%f46, [%rd81];
	fma.rn.f32 	%f67, %f45, %f46, %f44;
	@%p21 bra 	$L__BB0_37;
	cvt.f64.f32 	%fd40, %f45;
	cvt.f64.f32 	%fd41, %f46;
	cvt.f64.f32 	%fd42, %f67;
	st.local.f64 	[%rd3], %fd40;
	st.local.f64 	[%rd3+8], %fd41;
	st.local.f64 	[%rd3+16], %fd42;
	mov.u64 	%rd82, $str;
	cvta.global.u64 	%rd83, %rd82;
	add.u64 	%rd84, %SP, 0;
	{ // callseq 13, 0
	.param .b64 param0;
	st.param.b64 	[param0], %rd83;
	.param .b64 param1;
	st.param.b64 	[param1], %rd84;
	.param .b32 retval0;
	call.uni (retval0), 
	vprintf, 
	(
	param0, 
	param1
	);
	ld.param.b32 	%r90, [retval0];
	} // callseq 13
$L__BB0_37:
	add.s32 	%r109, %r109, 2;
$L__BB0_38:
	and.b32  	%r92, %r49, 1;
	setp.eq.b32 	%p22, %r92, 1;
	not.pred 	%p23, %p22;
	@%p23 bra 	$L__BB0_41;
	setp.ne.s32 	%p24, %r8, 0;
	add.s32 	%r93, %r109, %r7;
	mul.wide.s32 	%rd85, %r93, 4;
	add.s64 	%rd86, %rd2, %rd85;
	ld.global.f32 	%f50, [%rd86];
	mad.lo.s32 	%r94, %r109, %r49, %r6;
	mul.wide.u32 	%rd87, %r94, 4;
	add.s64 	%rd88, %rd1, %rd87;
	ld.global.f32 	%f51, [%rd88];
	fma.rn.f32 	%f67, %f50, %f51, %f67;
	@%p24 bra 	$L__BB0_41;
	cvt.f64.f32 	%fd43, %f50;
	cvt.f64.f32 	%fd44, %f51;
	cvt.f64.f32 	%fd45, %f67;
	st.local.f64 	[%rd3], %fd43;
	st.local.f64 	[%rd3+8], %fd44;
	st.local.f64 	[%rd3+16], %fd45;
	mov.u64 	%rd89, $str;
	cvta.global.u64 	%rd90, %rd89;
	add.u64 	%rd91, %SP, 0;
	{ // callseq 14, 0
	.param .b64 param0;
	st.param.b64 	[param0], %rd90;
	.param .b64 param1;
	st.param.b64 	[param1], %rd91;
	.param .b32 retval0;
	call.uni (retval0), 
	vprintf, 
	(
	param0, 
	param1
	);
	ld.param.b32 	%r95, [retval0];
	} // callseq 14
$L__BB0_41:
	ld.param.u64 	%rd95, [_Z4mm_0PfS_S_i_param_2];
	cvta.to.global.u64 	%rd92, %rd95;
	mad.lo.s32 	%r97, %r49, %r3, %r6;
	mul.wide.s32 	%rd93, %r97, 4;
	add.s64 	%rd94, %rd92, %rd93;
	st.global.f32 	[%rd94], %f67;
	ret;

}


// ===== COMPILED SASS (sm_100) =====

	.target	sm_100

	.elftype	@"ET_EXEC"


//--------------------- .note.nv.tkinfo           --------------------------
	.section	.note.nv.tkinfo,"",@"SHT_NOTE"
	.sectionflags	@"SHF_NOTE_NV_TKINFO"
	.tkinfo
        /*0018*/ 	.word	0x00000002
        /*0030*/ 	.string	""
        /*0030*/ 	.string	"ptxas"
        /*0030*/ 	.string	"Cuda compilation tools, release 13.0, V13.0.88"
        /*0030*/ 	.string	"Build cuda_13.0.r13.0/compiler.36424714_0"
        /*0030*/ 	.string	"-arch sm_100 -m 64 "



//--------------------- .note.nv.cuinfo           --------------------------
	.section	.note.nv.cuinfo,"",@"SHT_NOTE"
	.sectionflags	@"SHF_NOTE_NV_CUINFO"
        /*0018*/ 	.short	0x0002
        /*001a*/ 	.short	0x0064
        /*001c*/ 	.short	0x0082
	.zero		2


//--------------------- .nv.info                  --------------------------
	.section	.nv.info,"",@"SHT_CUDA_INFO"
	.align	4


	//----- nvinfo : EIATTR_REGCOUNT
	.align		4
        /*0000*/ 	.byte	0x04, 0x2f
        /*0002*/ 	.short	(.L_2 - .L_1)
	.align		4
.L_1:
        /*0004*/ 	.word	index@(_Z4mm_0PfS_S_i)
        /*0008*/ 	.word	0x00000026


	//----- nvinfo : EIATTR_FRAME_SIZE
	.align		4
.L_2:
        /*000c*/ 	.byte	0x04, 0x11
        /*000e*/ 	.short	(.L_4 - .L_3)
	.align		4
.L_3:
        /*0010*/ 	.word	index@(_Z4mm_0PfS_S_i)
        /*0014*/ 	.word	0x00000018


	//----- nvinfo : EIATTR_MIN_STACK_SIZE
	.align		4
.L_4:
        /*0018*/ 	.byte	0x04, 0x12
        /*001a*/ 	.short	(.L_6 - .L_5)
	.align		4
.L_5:
        /*001c*/ 	.word	index@(_Z4mm_0PfS_S_i)
        /*0020*/ 	.word	0x00000018
.L_6:


//--------------------- .nv.compat                --------------------------
	.section	.nv.compat,"",@"SHT_CUDA_COMPAT_INFO"
	.align	4
        /*0000*/ 	.byte	0x02, 0x09, 0x00, 0x00, 0x02, 0x02, 0x01, 0x00, 0x02, 0x05, 0x05, 0x00, 0x03, 0x07, 0x01, 0x01
        /*0010*/ 	.byte	0x02, 0x03, 0x00, 0x00, 0x02, 0x06, 0x01, 0x00, 0x04, 0x0b, 0x08, 0x00, 0x09, 0x00, 0x00, 0x00
        /*0020*/ 	.byte	0x00, 0x00, 0x00, 0x00


//--------------------- .nv.info._Z4mm_0PfS_S_i   --------------------------
	.section	.nv.info._Z4mm_0PfS_S_i,"",@"SHT_CUDA_INFO"
	.sectionflags	@""
	.align	4


	//----- nvinfo : EIATTR_CUDA_API_VERSION
	.align		4
        /*0000*/ 	.byte	0x04, 0x37
        /*0002*/ 	.short	(.L_8 - .L_7)
.L_7:
        /*0004*/ 	.word	0x00000082


	//----- nvinfo : EIATTR_KPARAM_INFO
	.align		4
.L_8:
        /*0008*/ 	.byte	0x04, 0x17
        /*000a*/ 	.short	(.L_10 - .L_9)
.L_9:
        /*000c*/ 	.word	0x00000000
        /*0010*/ 	.short	0x0003
        /*0012*/ 	.short	0x0018
        /*0014*/ 	.byte	0x00, 0xf0, 0x11, 0x00


	//----- nvinfo : EIATTR_KPARAM_INFO
	.align		4
.L_10:
        /*0018*/ 	.byte	0x04, 0x17
        /*001a*/ 	.short	(.L_12 - .L_11)
.L_11:
        /*001c*/ 	.word	0x00000000
        /*0020*/ 	.short	0x0002
        /*0022*/ 	.short	0x0010
        /*0024*/ 	.byte	0x00, 0xf5, 0x21, 0x00


	//----- nvinfo : EIATTR_KPARAM_INFO
	.align		4
.L_12:
        /*0028*/ 	.byte	0x04, 0x17
        /*002a*/ 	.short	(.L_14 - .L_13)
.L_13:
        /*002c*/ 	.word	0x00000000
        /*0030*/ 	.short	0x0001
        /*0032*/ 	.short	0x0008
        /*0034*/ 	.byte	0x00, 0xf5, 0x21, 0x00


	//----- nvinfo : EIATTR_KPARAM_INFO
	.align		4
.L_14:
        /*0038*/ 	.byte	0x04, 0x17
        /*003a*/ 	.short	(.L_16 - .L_15)
.L_15:
        /*003c*/ 	.word	0x00000000
        /*0040*/ 	.short	0x0000
        /*0042*/ 	.short	0x0000
        /*0044*/ 	.byte	0x00, 0xf5, 0x21, 0x00


	//----- nvinfo : EIATTR_SPARSE_MMA_MASK
	.align		4
.L_16:
        /*0048*/ 	.byte	0x03, 0x50
        /*004a*/ 	.short	0x0000


	//----- nvinfo : EIATTR_MAXREG_COUNT
	.align		4
        /*004c*/ 	.byte	0x03, 0x1b
        /*004e*/ 	.short	0x00ff


	//----- nvinfo : EIATTR_EXTERNS
	.align		4
        /*0050*/ 	.byte	0x04, 0x0f
        /*0052*/ 	.short	(.L_18 - .L_17)


	//   ....[0]....
	.align		4
.L_17:
        /*0054*/ 	.word	index@(vprintf)


	//----- nvinfo : EIATTR_MERCURY_ISA_VERSION
	.align		4
.L_18:
        /*0058*/ 	.byte	0x03, 0x5f
        /*005a*/ 	.short	0x0101


	//----- nvinfo : EIATTR_VRC_CTA_INIT_COUNT
	.align		4
        /*005c*/ 	.byte	0x02, 0x4a
	.zero		1
	.zero		1


	//----- nvinfo : EIATTR_SYSCALL_OFFSETS
	.align		4
        /*0060*/ 	.byte	0x04, 0x46
        /*0062*/ 	.short	(.L_20 - .L_19)


	//   ....[0]....
.L_19:
        /*0064*/ 	.word	0x00000420


	//   ....[1]....
        /*0068*/ 	.word	0x000005a0


	//   ....[2]....
        /*006c*/ 	.word	0x00000720


	//   ....[3]....
        /*0070*/ 	.word	0x000008a0


	//   ....[4]....
        /*0074*/ 	.word	0x00000a20


	//   ....[5]....
        /*0078*/ 	.word	0x00000ba0


	//   ....[6]....
        /*007c*/ 	.word	0x00000d20


	//   ....[7]....
        /*0080*/ 	.word	0x00000ea0


	//   ....[8]....
        /*0084*/ 	.word	0x000011c0


	//   ....[9]....
        /*0088*/ 	.word	0x00001360


	//   ....[10]....
        /*008c*/ 	.word	0x00001500


	//   ....[11]....
        /*0090*/ 	.word	0x000016a0


	//   ....[12]....
        /*0094*/ 	.word	0x000018e0


	//   ....[13]....
        /*0098*/ 	.word	0x00001a80


	//   ....[14]....
        /*009c*/ 	.word	0x00001c90


	//----- nvinfo : EIATTR_EXIT_INSTR_OFFSETS
	.align		4
.L_20:
        /*00a0*/ 	.byte	0x04, 0x1c
        /*00a2*/ 	.short	(.L_22 - .L_21)


	//   ....[0]....
.L_21:
        /*00a4*/ 	.word	0x00001d00


	//----- nvinfo : EIATTR_CRS_STACK_SIZE
	.align		4
.L_22:
        /*00a8*/ 	.byte	0x04, 0x1e
        /*00aa*/ 	.short	(.L_24 - .L_23)
.L_23:
        /*00ac*/ 	.word	0x00000000


	//----- nvinfo : EIATTR_CBANK_PARAM_SIZE
	.align		4
.L_24:
        /*00b0*/ 	.byte	0x03, 0x19
        /*00b2*/ 	.short	0x001c


	//----- nvinfo : EIATTR_PARAM_CBANK
	.align		4
        /*00b4*/ 	.byte	0x04, 0x0a
        /*00b6*/ 	.short	(.L_26 - .L_25)
	.align		4
.L_25:
        /*00b8*/ 	.word	index@(.nv.constant0._Z4mm_0PfS_S_i)
        /*00bc*/ 	.short	0x0380
        /*00be*/ 	.short	0x001c


	//----- nvinfo : EIATTR_SW_WAR
	.align		4
.L_26:
        /*00c0*/ 	.byte	0x04, 0x36
        /*00c2*/ 	.short	(.L_28 - .L_27)
.L_27:
        /*00c4*/ 	.word	0x00000008
.L_28:


//--------------------- .nv.callgraph             --------------------------
	.section	.nv.callgraph,"",@"SHT_CUDA_CALLGRAPH"
	.align	4
	.sectionentsize	8
	.align		4
        /*0000*/ 	.word	0x00000000
	.align		4
        /*0004*/ 	.word	0xffffffff
	.align		4
        /*0008*/ 	.word	index@(_Z4mm_0PfS_S_i)
	.align		4
        /*000c*/ 	.word	index@(vprintf)
	.align		4
        /*0010*/ 	.word	0x00000000
	.align		4
        /*0014*/ 	.word	0xfffffffe
	.align		4
        /*0018*/ 	.word	0x00000000
	.align		4
        /*001c*/ 	.word	0xfffffffd
	.align		4
        /*0020*/ 	.word	0x00000000
	.align		4
        /*0024*/ 	.word	0xfffffffc


//--------------------- .nv.constant4             --------------------------
	.section	.nv.constant4,"a",@progbits
	.align	8
	.align		8
.nv.constant4:
        /*0000*/ 	.dword	vprintf
	.align		8
        /*0008*/ 	.dword	$str


//--------------------- .text._Z4mm_0PfS_S_i      --------------------------
	.section	.text._Z4mm_0PfS_S_i,"ax",@progbits
	.align	128
        .global         _Z4mm_0PfS_S_i
        .type           _Z4mm_0PfS_S_i,@function
        .size           _Z4mm_0PfS_S_i,(.L_x_38 - _Z4mm_0PfS_S_i)
        .other          _Z4mm_0PfS_S_i,@"STO_CUDA_ENTRY STV_DEFAULT"
_Z4mm_0PfS_S_i:
.text._Z4mm_0PfS_S_i:
[----:B------:R-:W0:Y:S01]  /*0000*/  LDC R1, c[0x0][0x37c] ;  /* 0x0000df00ff017b82 */ /* 0x000e220000000800 */
[----:B------:R-:W1:Y:S01]  /*0010*/  LDCU UR9, c[0x0][0x398] ;  /* 0x00007300ff0977ac */ /* 0x000e620008000800 */
[----:B------:R-:W2:Y:S06]  /*0020*/  S2R R33, SR_TID.X ;  /* 0x0000000000217919 */ /* 0x000eac0000002100 */
[----:B------:R-:W3:Y:S01]  /*0030*/  S2UR UR5, SR_CTAID.Y ;  /* 0x00000000000579c3 */ /* 0x000ee20000002600 */
[----:B0-----:R-:W-:Y:S01]  /*0040*/  VIADD R1, R1, 0xffffffe8 ;  /* 0xffffffe801017836 */ /* 0x001fe20000000000 */
[----:B------:R-:W0:Y:S01]  /*0050*/  LDCU UR7, c[0x0][0x2fc] ;  /* 0x00005f80ff0777ac */ /* 0x000e220008000800 */
[----:B------:R-:W2:Y:S01]  /*0060*/  S2R R0, SR_CTAID.X ;  /* 0x0000000000007919 */ /* 0x000ea20000002500 */
[----:B------:R-:W-:Y:S01]  /*0070*/  HFMA2 R2, -RZ, RZ, 0, 0 ;  /* 0x00000000ff027431 */ /* 0x000fe200000001ff */
[----:B------:R-:W2:Y:S01]  /*0080*/  LDCU UR8, c[0x0][0x360] ;  /* 0x00006c00ff0877ac */ /* 0x000ea20008000800 */
[----:B------:R-:W4:Y:S01]  /*0090*/  S2R R31, SR_TID.Y ;  /* 0x00000000001f7919 */ /* 0x000f220000002200 */
[----:B------:R-:W3:Y:S01]  /*00a0*/  LDCU UR4, c[0x0][0x364] ;  /* 0x00006c80ff0477ac */ /* 0x000ee20008000800 */
[----:B------:R-:W5:Y:S01]  /*00b0*/  LDCU UR6, c[0x0][0x2f8] ;  /* 0x00005f00ff0677ac */ /* 0x000f620008000800 */
[----:B-1----:R-:W-:Y:S01]  /*00c0*/  IMAD.U32 R3, RZ, RZ, UR9 ;  /* 0x00000009ff037e24 */ /* 0x002fe2000f8e00ff */
[----:B------:R-:W1:Y:S04]  /*00d0*/  LDCU.64 UR36, c[0x0][0x358] ;  /* 0x00006b00ff2477ac */ /* 0x000e680008000a00 */
[----:B------:R-:W-:Y:S01]  /*00e0*/  ISETP.GE.AND P0, PT, R3, 0x1, PT ;  /* 0x000000010300780c */ /* 0x000fe20003f06270 */
[----:B---3--:R-:W-:Y:S01]  /*00f0*/  UIMAD UR4, UR4, UR5, URZ ;  /* 0x00000005040472a4 */ /* 0x008fe2000f8e02ff */
[----:B-----5:R-:W-:Y:S01]  /*0100*/  IADD3 R19, P1, PT, R1, UR6, RZ ;  /* 0x0000000601137c10 */ /* 0x020fe2000ff3e0ff */
[----:B--2---:R-:W-:-:S04]  /*0110*/  IMAD R35, R0, UR8, R33 ;  /* 0x0000000800237c24 */ /* 0x004fc8000f8e0221 */
[----:B0-----:R-:W-:Y:S02]  /*0120*/  IMAD.X R18, RZ, RZ, UR7, P1 ;  /* 0x00000007ff127e24 */ /* 0x001fe400088e06ff */
[----:B----4-:R-:W-:-:S04]  /*0130*/  VIADD R34, R31, UR4 ;  /* 0x000000041f227c36 */ /* 0x010fc80008000000 */
[----:B-1----:R-:W-:Y:S05]  /*0140*/  @!P0 BRA `(.L_x_0) ;  /* 0x0000001800d88947 */ /* 0x002fea0003800000 */
[----:B------:R-:W-:Y:S01]  /*0150*/  ISETP.GE.U32.AND P0, PT, R3, 0x8, PT ;  /* 0x000000080300780c */ /* 0x000fe20003f06070 */
[----:B------:R-:W-:Y:S01]  /*0160*/  IMAD R32, R35, R3, RZ ;  /* 0x0000000323207224 */ /* 0x000fe200078e02ff */
[----:B------:R-:W-:Y:S01]  /*0170*/  LOP3.LUT R33, R31, R0, R33, 0xfe, !PT ;  /* 0x000000001f217212 */ /* 0x000fe200078efe21 */
[----:B------:R-:W-:Y:S01]  /*0180*/  IMAD.MOV.U32 R23, RZ, RZ, RZ ;  /* 0x000000ffff177224 */ /* 0x000fe200078e00ff */
[----:B------:R-:W-:-:S09]  /*0190*/  MOV R2, RZ ;  /* 0x000000ff00027202 */ /* 0x000fd20000000f00 */
[----:B------:R-:W-:Y:S05]  /*01a0*/  @!P0 BRA `(.L_x_1) ;  /* 0x0000000c00808947 */ /* 0x000fea0003800000 */
[C---:B------:R-:W-:Y:S01]  /*01b0*/  LOP3.LUT R22, R3.reuse, 0x7ffffff8, RZ, 0xc0, !PT ;  /* 0x7ffffff803167812 */ /* 0x040fe200078ec0ff */
[----:B------:R-:W-:Y:S01]  /*01c0*/  BSSY.RECONVERGENT B7, `(.L_x_2) ;  /* 0x00000dd000077945 */ /* 0x000fe20003800200 */
[C---:B------:R-:W-:Y:S01]  /*01d0*/  IADD3 R31, PT, PT, R3.reuse, UR4, R31 ;  /* 0x00000004031f7c10 */ /* 0x040fe2000fffe01f */
[C-C-:B------:R-:W-:Y:S01]  /*01e0*/  IMAD R30, R3.reuse, 0x2, R34.reuse ;  /* 0x00000002031e7824 */ /* 0x140fe200078e0222 */
[CC--:B------:R-:W-:Y:S01]  /*01f0*/  LEA R28, R3.reuse, R34.reuse, 0x2 ;  /* 0x00000022031c7211 */ /* 0x0c0fe200078e10ff */
[C-C-:B------:R-:W-:Y:S01]  /*0200*/  IMAD R29, R3.reuse, 0x3, R34.reuse ;  /* 0x00000003031d7824 */ /* 0x140fe200078e0222 */
[----:B------:R-:W-:Y:S01]  /*0210*/  MOV R23, R34 ;  /* 0x0000002200177202 */ /* 0x000fe20000000f00 */
[C-C-:B------:R-:W-:Y:S01]  /*0220*/  IMAD R27, R3.reuse, 0x5, R34.reuse ;  /* 0x00000005031b7824 */ /* 0x140fe200078e0222 */
[----:B------:R-:W0:Y:S01]  /*0230*/  LDCU UR38, c[0x0][0x398] ;  /* 0x00007300ff2677ac */ /* 0x000e220008000800 */
[C-C-:B------:R-:W-:Y:S02]  /*0240*/  IMAD R26, R3.reuse, 0x6, R34.reuse ;  /* 0x00000006031a7824 */ /* 0x140fe400078e0222 */
[----:B------:R-:W-:-:S02]  /*0250*/  IMAD R25, R3, 0x7, R34 ;  /* 0x0000000703197824 */ /* 0x000fc400078e0222 */
[----:B------:R-:W-:Y:S02]  /*0260*/  IMAD.MOV.U32 R2, RZ, RZ, RZ ;  /* 0x000000ffff027224 */ /* 0x000fe400078e00ff */
[----:B------:R-:W-:Y:S02]  /*0270*/  IMAD.MOV.U32 R24, RZ, RZ, R32 ;  /* 0x000000ffff187224 */ /* 0x000fe400078e0020 */
[----:B------:R-:W-:-:S07]  /*0280*/  IMAD.MOV R22, RZ, RZ, -R22 ;  /* 0x000000ffff167224 */ /* 0x000fce00078e0a16 */
.L_x_19:
[----:B------:R-:W1:Y:S08]  /*0290*/  LDC.64 R4, c[0x0][0x388] ;  /* 0x0000e200ff047b82 */ /* 0x000e700000000a00 */
[----:B------:R-:W2:Y:S01]  /*02a0*/  LDC.64 R16, c[0x0][0x380] ;  /* 0x0000e000ff107b82 */ /* 0x000ea20000000a00 */
[----:B-1----:R-:W-:-:S05]  /*02b0*/  IMAD.WIDE.U32 R4, R23, 0x4, R4 ;  /* 0x0000000417047825 */ /* 0x002fca00078e0004 */
[----:B------:R-:W3:Y:S01]  /*02c0*/  LDG.E R12, desc[UR36][R4.64] ;  /* 0x00000024040c7981 */ /* 0x000ee2000c1e1900 */
[----:B--2---:R-:W-:-:S05]  /*02d0*/  IMAD.WIDE R16, R24, 0x4, R16 ;  /* 0x0000000418107825 */ /* 0x004fca00078e0210 */
[----:B------:R-:W3:Y:S01]  /*02e0*/  LDG.E R15, desc[UR36][R16.64] ;  /* 0x00000024100f7981 */ /* 0x000ee2000c1e1900 */
[----:B------:R-:W-:Y:S01]  /*02f0*/  ISETP.NE.AND P0, PT, R33, RZ, PT ;  /* 0x000000ff2100720c */ /* 0x000fe20003f05270 */
[----:B------:R-:W-:Y:S03]  /*0300*/  BSSY.RECONVERGENT B6, `(.L_x_3) ;  /* 0x0000013000067945 */ /* 0x000fe60003800200 */
[----:B------:R-:W-:Y:S01]  /*0310*/  P2R R0, PR, RZ, 0x1 ;  /* 0x00000001ff007803 */ /* 0x000fe20000000000 */
[----:B---3--:R-:W-:-:S08]  /*0320*/  FFMA R2, R15, R12, R2 ;  /* 0x0000000c0f027223 */ /* 0x008fd00000000002 */
[----:B------:R-:W-:Y:S05]  /*0330*/  @P0 BRA `(.L_x_4) ;  /* 0x00000000003c0947 */ /* 0x000fea0003800000 */
[----:B------:R-:W1:Y:S01]  /*0340*/  F2F.F64.F32 R14, R15 ;  /* 0x0000000f000e7310 */ /* 0x000e620000201800 */
[----:B------:R-:W-:Y:S01]  /*0350*/  MOV R8, 0x0 ;  /* 0x0000000000087802 */ /* 0x000fe20000000f00 */
[----:B------:R-:W2:Y:S01]  /*0360*/  LDCU.64 UR4, c[0x4][0x8] ;  /* 0x01000100ff0477ac */ /* 0x000ea20008000a00 */
[----:B------:R-:W-:Y:S02]  /*0370*/  IMAD.MOV.U32 R6, RZ, RZ, R19 ;  /* 0x000000ffff067224 */ /* 0x000fe400078e0013 */
[----:B------:R-:W-:Y:S02]  /*0380*/  IMAD.MOV.U32 R7, RZ, RZ, R18 ;  /* 0x000000ffff077224 */ /* 0x000fe400078e0012 */
[----:B------:R-:W3:Y:S01]  /*0390*/  LDC.64 R8, c[0x4][R8] ;  /* 0x0100000008087b82 */ /* 0x000ee20000000a00 */
[----:B------:R-:W4:Y:S01]  /*03a0*/  F2F.F64.F32 R12, R12 ;  /* 0x0000000c000c7310 */ /* 0x000f220000201800 */
[----:B-1----:R1:W-:Y:S07]  /*03b0*/  STL.64 [R1], R14 ;  /* 0x0000000e01007387 */ /* 0x0023ee0000100a00 */
[----:B------:R-:W5:Y:S01]  /*03c0*/  F2F.F64.F32 R10, R2 ;  /* 0x00000002000a7310 */ /* 0x000f620000201800 */
[----:B--2---:R-:W-:Y:S01]  /*03d0*/  IMAD.U32 R4, RZ, RZ, UR4 ;  /* 0x00000004ff047e24 */ /* 0x004fe2000f8e00ff */
[----:B------:R-:W-:Y:S01]  /*03e0*/  MOV R5, UR5 ;  /* 0x0000000500057c02 */ /* 0x000fe20008000f00 */
[----:B----4-:R1:W-:Y:S04]  /*03f0*/  STL.64 [R1+0x8], R12 ;  /* 0x0000080c01007387 */ /* 0x0103e80000100a00 */
[----:B-----5:R1:W-:Y:S02]  /*0400*/  STL.64 [R1+0x10], R10 ;  /* 0x0000100a01007387 */ /* 0x0203e40000100a00 */
[----:B------:R-:W-:-:S07]  /*0410*/  LEPC R20, `(.L_x_4) ;  /* 0x000000001014794e */ /* 0x000fce0000000000 */
[----:B01-3--:R-:W-:Y:S05]  /*0420*/  CALL.ABS.NOINC R8 ;  /* 0x0000000008007343 */ /* 0x00bfea0003c00000 */
.L_x_4:
[----:B0-----:R-:W-:Y:S05]  /*0430*/  BSYNC.RECONVERGENT B6 ;  /* 0x0000000000067941 */ /* 0x001fea0003800200 */
.L_x_3:
[----:B------:R-:W0:Y:S01]  /*0440*/  LDC.64 R4, c[0x0][0x388] ;  /* 0x0000e200ff047b82 */ /* 0x000e220000000a00 */
[----:B------:R-:W2:Y:S01]  /*0450*/  LDG.E R15, desc[UR36][R16.64+0x4] ;  /* 0x00000424100f7981 */ /* 0x000ea2000c1e1900 */
[----:B0-----:R-:W-:-:S05]  /*0460*/  IMAD.WIDE.U32 R4, R31, 0x4, R4 ;  /* 0x000000041f047825 */ /* 0x001fca00078e0004 */
[----:B------:R-:W2:Y:S01]  /*0470*/  LDG.E R12, desc[UR36][R4.64] ;  /* 0x00000024040c7981 */ /* 0x000ea2000c1e1900 */
[----:B------:R-:W-:Y:S01]  /*0480*/  ISETP.NE.AND P6, PT, R33, RZ, PT ;  /* 0x000000ff2100720c */ /* 0x000fe20003fc5270 */
[----:B------:R-:W-:Y:S01]  /*0490*/  BSSY.RECONVERGENT B6, `(.L_x_5) ;  /* 0x0000012000067945 */ /* 0x000fe20003800200 */
[----:B--2---:R-:W-:-:S11]  /*04a0*/  FFMA R2, R15, R12, R2 ;  /* 0x0000000c0f027223 */ /* 0x004fd60000000002 */
[----:B------:R-:W-:Y:S05]  /*04b0*/  @P6 BRA `(.L_x_6) ;  /* 0x00000000003c6947 */ /* 0x000fea0003800000 */
[----:B------:R-:W0:Y:S01]  /*04c0*/  F2F.F64.F32 R14, R15 ;  /* 0x0000000f000e7310 */ /* 0x000e220000201800 */
[----:B------:R-:W-:Y:S01]  /*04d0*/  MOV R8, 0x0 ;  /* 0x0000000000087802 */ /* 0x000fe20000000f00 */
[----:B------:R-:W1:Y:S01]  /*04e0*/  LDCU.64 UR4, c[0x4][0x8] ;  /* 0x01000100ff0477ac */ /* 0x000e620008000a00 */
[----:B------:R-:W-:Y:S01]  /*04f0*/  IMAD.MOV.U32 R6, RZ, RZ, R19 ;  /* 0x000000ffff067224 */ /* 0x000fe200078e0013 */
[----:B------:R-:W-:-:S03]  /*0500*/  MOV R7, R18 ;  /* 0x0000001200077202 */ /* 0x000fc60000000f00 */
[----:B------:R-:W2:Y:S01]  /*0510*/  LDC.64 R8, c[0x4][R8] ;  /* 0x0100000008087b82 */ /* 0x000ea20000000a00 */
[----:B------:R-:W3:Y:S01]  /*0520*/  F2F.F64.F32 R12, R12 ;  /* 0x0000000c000c7310 */ /* 0x000ee20000201800 */
[----:B0-----:R0:W-:Y:S07]  /*0530*/  STL.64 [R1], R14 ;  /* 0x0000000e01007387 */ /* 0x0011ee0000100a00 */
[----:B------:R-:W4:Y:S01]  /*0540*/  F2F.F64.F32 R10, R2 ;  /* 0x00000002000a7310 */ /* 0x000f220000201800 */
[----:B-1----:R-:W-:Y:S01]  /*0550*/  MOV R4, UR4 ;  /* 0x0000000400047c02 */ /* 0x002fe20008000f00 */
[----:B------:R-:W-:Y:S01]  /*0560*/  IMAD.U32 R5, RZ, RZ, UR5 ;  /* 0x00000005ff057e24 */ /* 0x000fe2000f8e00ff */
[----:B---3--:R0:W-:Y:S04]  /*0570*/  STL.64 [R1+0x8], R12 ;  /* 0x0000080c01007387 */ /* 0x0081e80000100a00 */
[----:B----4-:R0:W-:Y:S02]  /*0580*/  STL.64 [R1+0x10], R10 ;  /* 0x0000100a01007387 */ /* 0x0101e40000100a00 */
[----:B------:R-:W-:-:S07]  /*0590*/  LEPC R20, `(.L_x_6) ;  /* 0x000000001014794e */ /* 0x000fce0000000000 */
[----:B0-2---:R-:W-:Y:S05]  /*05a0*/  CALL.ABS.NOINC R8 ;  /* 0x0000000008007343 */ /* 0x005fea0003c00000 */
.L_x_6:
[----:B------:R-:W-:Y:S05]  /*05b0*/  BSYNC.RECONVERGENT B6 ;  /* 0x0000000000067941 */ /* 0x000fea0003800200 */
.L_x_5:
        /* <DEDUP_REMOVED lines=11> */
[----:B------:R-:W-:Y:S01]  /*0670*/  MOV R6, R19 ;  /* 0x0000001300067202 */ /* 0x000fe20000000f00 */
[----:B------:R-:W-:-:S03]  /*0680*/  IMAD.MOV.U32 R7, RZ, RZ, R18 ;  /* 0x000000ffff077224 */ /* 0x000fc600078e0012 */
[----:B------:R-:W2:Y:S01]  /*0690*/  LDC.64 R8, c[0x4][R8] ;  /* 0x0100000008087b82 */ /* 0x000ea20000000a00 */
[----:B------:R-:W3:Y:S01]  /*06a0*/  F2F.F64.F32 R12, R12 ;  /* 0x0000000c000c7310 */ /* 0x000ee20000201800 */
[----:B0-----:R0:W-:Y:S07]  /*06b0*/  STL.64 [R1], R14 ;  /* 0x0000000e01007387 */ /* 0x0011ee0000100a00 */
[----:B------:R-:W4:Y:S01]  /*06c0*/  F2F.F64.F32 R10, R2 ;  /* 0x00000002000a7310 */ /* 0x000f220000201800 */
[----:B-1----:R-:W-:-:S02]  /*06d0*/  IMAD.U32 R4, RZ, RZ, UR4 ;  /* 0x00000004ff047e24 */ /* 0x002fc4000f8e00ff */
[----:B------:R-:W-:Y:S01]  /*06e0*/  IMAD.U32 R5, RZ, RZ, UR5 ;  /* 0x00000005ff057e24 */ /* 0x000fe2000f8e00ff */
[----:B---3--:R0:W-:Y:S04]  /*06f0*/  STL.64 [R1+0x8], R12 ;  /* 0x0000080c01007387 */ /* 0x0081e80000100a00 */
[----:B----4-:R0:W-:Y:S02]  /*0700*/  STL.64 [R1+0x10], R10 ;  /* 0x0000100a01007387 */ /* 0x0101e40000100a00 */
[----:B------:R-:W-:-:S07]  /*0710*/  LEPC R20, `(.L_x_8) ;  /* 0x000000001014794e */ /* 0x000fce0000000000 */
[----:B0-2---:R-:W-:Y:S05]  /*0720*/  CALL.ABS.NOINC R8 ;  /* 0x0000000008007343 */ /* 0x005fea0003c00000 */
.L_x_8:
[----:B------:R-:W-:Y:S05]  /*0730*/  BSYNC.RECONVERGENT B6 ;  /* 0x0000000000067941 */ /* 0x000fea0003800200 */
.L_x_7:
        /* <DEDUP_REMOVED lines=11> */
[----:B------:R-:W-:Y:S02]  /*07f0*/  IMAD.MOV.U32 R6, RZ, RZ, R19 ;  /* 0x000000ffff067224 */ /* 0x000fe400078e0013 */
[----:B------:R-:W-:Y:S02]  /*0800*/  IMAD.MOV.U32 R7, RZ, RZ, R18 ;  /* 0x000000ffff077224 */ /* 0x000fe400078e0012 */
[----:B------:R-:W2:Y:S01]  /*0810*/  LDC.64 R8, c[0x4][R8] ;  /* 0x0100000008087b82 */ /* 0x000ea20000000a00 */
[----:B------:R-:W3:Y:S01]  /*0820*/  F2F.F64.F32 R12, R12 ;  /* 0x0000000c000c7310 */ /* 0x000ee20000201800 */
[----:B0-----:R0:W-:Y:S07]  /*0830*/  STL.64 [R1], R14 ;  /* 0x0000000e01007387 */ /* 0x0011ee0000100a00 */
[----:B------:R-:W4:Y:S01]  /*0840*/  F2F.F64.F32 R10, R2 ;  /* 0x00000002000a7310 */ /* 0x000f220000201800 */
[----:B-1----:R-:W-:Y:S01]  /*0850*/  IMAD.U32 R4, RZ, RZ, UR4 ;  /* 0x00000004ff047e24 */ /* 0x002fe2000f8e00ff */
[----:B------:R-:W-:Y:S01]  /*0860*/  MOV R5, UR5 ;  /* 0x0000000500057c02 */ /* 0x000fe20008000f00 */
[----:B---3--:R0:W-:Y:S04]  /*0870*/  STL.64 [R1+0x8], R12 ;  /* 0x0000080c01007387 */ /* 0x0081e80000100a00 */
[----:B----4-:R0:W-:Y:S02]  /*0880*/  STL.64 [R1+0x10], R10 ;  /* 0x0000100a01007387 */ /* 0x0101e40000100a00 */
[----:B------:R-:W-:-:S07]  /*0890*/  LEPC R20, `(.L_x_10) ;  /* 0x000000001014794e */ /* 0x000fce0000000000 */
[----:B0-2---:R-:W-:Y:S05]  /*08a0*/  CALL.ABS.NOINC R8 ;  /* 0x0000000008007343 */ /* 0x005fea0003c00000 */
.L_x_10:
[----:B------:R-:W-:Y:S05]  /*08b0*/  BSYNC.RECONVERGENT B6 ;  /* 0x0000000000067941 */ /* 0x000fea0003800200 */
.L_x_9:
        /* <DEDUP_REMOVED lines=23> */
.L_x_12:
[----:B------:R-:W-:Y:S05]  /*0a30*/  BSYNC.RECONVERGENT B6 ;  /* 0x0000000000067941 */ /* 0x000fea0003800200 */
.L_x_11:
        /* <DEDUP_REMOVED lines=23> */
.L_x_14:
[----:B------:R-:W-:Y:S05]  /*0bb0*/  BSYNC.RECONVERGENT B6 ;  /* 0x0000000000067941 */ /* 0x000fea0003800200 */
.L_x_13:
        /* <DEDUP_REMOVED lines=23> */
.L_x_16:
[----:B------:R-:W-:Y:S05]  /*0d30*/  BSYNC.RECONVERGENT B6 ;  /* 0x0000000000067941 */ /* 0x000fea0003800200 */
.L_x_15:
        /* <DEDUP_REMOVED lines=23> */
.L_x_18:
[----:B------:R-:W-:Y:S05]  /*0eb0*/  BSYNC.RECONVERGENT B6 ;  /* 0x0000000000067941 */ /* 0x000fea0003800200 */
.L_x_17:
[----:B------:R-:W-:Y:S01]  /*0ec0*/  VIADD R22, R22, 0x8 ;  /* 0x0000000816167836 */ /* 0x000fe20000000000 */
[----:B------:R-:W-:Y:S01]  /*0ed0*/  MOV R3, UR38 ;  /* 0x0000002600037c02 */ /* 0x000fe20008000f00 */
[----:B------:R-:W-:-:S03]  /*0ee0*/  VIADD R24, R24, 0x8 ;  /* 0x0000000818187836 */ /* 0x000fc60000000000 */
[----:B------:R-:W-:Y:S01]  /*0ef0*/  ISETP.NE.AND P0, PT, R22, RZ, PT ;  /* 0x000000ff1600720c */ /* 0x000fe20003f05270 */
[C---:B------:R-:W-:Y:S01]  /*0f00*/  IMAD R30, R3.reuse, 0x8, R30 ;  /* 0x00000008031e7824 */ /* 0x040fe200078e021e */
[C---:B------:R-:W-:Y:S01]  /*0f10*/  LEA R31, R3.reuse, R31, 0x3 ;  /* 0x0000001f031f7211 */ /* 0x040fe200078e18ff */
[C---:B------:R-:W-:Y:S01]  /*0f20*/  IMAD R28, R3.reuse, 0x8, R28 ;  /* 0x00000008031c7824 */ /* 0x040fe200078e021c */
[C---:B------:R-:W-:Y:S01]  /*0f30*/  LEA R29, R3.reuse, R29, 0x3 ;  /* 0x0000001d031d7211 */ /* 0x040fe200078e18ff */
[C---:B------:R-:W-:Y:S01]  /*0f40*/  IMAD R26, R3.reuse, 0x8, R26 ;  /* 0x00000008031a7824 */ /* 0x040fe200078e021a */
[C---:B------:R-:W-:Y:S01]  /*0f50*/  LEA R27, R3.reuse, R27, 0x3 ;  /* 0x0000001b031b7211 */ /* 0x040fe200078e18ff */
[C---:B------:R-:W-:Y:S01]  /*0f60*/  IMAD R23, R3.reuse, 0x8, R23 ;  /* 0x0000000803177824 */ /* 0x040fe200078e0217 */
[----:B------:R-:W-:-:S05]  /*0f70*/  LEA R25, R3, R25, 0x3 ;  /* 0x0000001903197211 */ /* 0x000fca00078e18ff */
[----:B------:R-:W-:Y:S05]  /*0f80*/  @P0 BRA `(.L_x_19) ;  /* 0xfffffff000c00947 */ /* 0x000fea000383ffff */
[----:B------:R-:W-:Y:S05]  /*0f90*/  BSYNC.RECONVERGENT B7 ;  /* 0x0000000000077941 */ /* 0x000fea0003800200 */
.L_x_2:
[----:B------:R-:W-:-:S07]  /*0fa0*/  LOP3.LUT R23, R3, 0x7ffffff8, RZ, 0xc0, !PT ;  /* 0x7ffffff803177812 */ /* 0x000fce00078ec0ff */
.L_x_1:
[----:B------:R-:W-:Y:S01]  /*0fb0*/  LOP3.LUT P0, R0, R3, 0x7, RZ, 0xc0, !PT ;  /* 0x0000000703007812 */ /* 0x000fe2000780c0ff */
[----:B------:R-:W-:-:S12]  /*0fc0*/  BSSY.RECONVERGENT B8, `(.L_x_0) ;  /* 0x00000ce000087945 */ /* 0x000fd80003800200 */
[----:B------:R-:W-:Y:S05]  /*0fd0*/  @!P0 BRA `(.L_x_20) ;  /* 0x0000000c00308947 */ /* 0x000fea0003800000 */
[----:B------:R-:W-:Y:S01]  /*0fe0*/  ISETP.GE.U32.AND P0, PT, R0, 0x4, PT ;  /* 0x000000040000780c */ /* 0x000fe20003f06070 */
[----:B------:R-:W-:Y:S01]  /*0ff0*/  BSSY.RECONVERGENT B7, `(.L_x_21) ;  /* 0x000006e000077945 */ /* 0x000fe20003800200 */
[----:B------:R-:W-:-:S11]  /*1000*/  LOP3.LUT R24, R3, 0x3, RZ, 0xc0, !PT ;  /* 0x0000000303187812 */ /* 0x000fd600078ec0ff */
[----:B------:R-:W-:Y:S05]  /*1010*/  @!P0 BRA `(.L_x_22) ;  /* 0x0000000400ac8947 */ /* 0x000fea0003800000 */
[----:B------:R-:W0:Y:S01]  /*1020*/  LDC.64 R10, c[0x0][0x388] ;  /* 0x0000e200ff0a7b82 */ /* 0x000e220000000a00 */
[----:B------:R-:W-:Y:S01]  /*1030*/  IMAD R25, R23, R3, R34 ;  /* 0x0000000317197224 */ /* 0x000fe200078e0222 */
[----:B------:R-:W-:-:S06]  /*1040*/  IADD3 R3, PT, PT, R32, R23, RZ ;  /* 0x0000001720037210 */ /* 0x000fcc0007ffe0ff */
[----:B------:R-:W1:Y:S01]  /*1050*/  LDC.64 R16, c[0x0][0x380] ;  /* 0x0000e000ff107b82 */ /* 0x000e620000000a00 */
[----:B0-----:R-:W-:-:S06]  /*1060*/  IMAD.WIDE.U32 R10, R25, 0x4, R10 ;  /* 0x00000004190a7825 */ /* 0x001fcc00078e000a */
[----:B------:R-:W2:Y:S01]  /*1070*/  LDG.E R10, desc[UR36][R10.64] ;  /* 0x000000240a0a7981 */ /* 0x000ea2000c1e1900 */
[----:B-1----:R-:W-:-:S05]  /*1080*/  IMAD.WIDE R16, R3, 0x4, R16 ;  /* 0x0000000403107825 */ /* 0x002fca00078e0210 */
        /* <DEDUP_REMOVED lines=20> */
.L_x_24:
[----:B------:R-:W-:Y:S05]  /*11d0*/  BSYNC.RECONVERGENT B6 ;  /* 0x0000000000067941 */ /* 0x000fea0003800200 */
.L_x_23:
[----:B------:R-:W0:Y:S01]  /*11e0*/  LDC.64 R10, c[0x0][0x388] ;  /* 0x0000e200ff0a7b82 */ /* 0x000e220000000a00 */
[----:B------:R-:W1:Y:S01]  /*11f0*/  LDCU UR4, c[0x0][0x398] ;  /* 0x00007300ff0477ac */ /* 0x000e620008000800 */
[----:B------:R-:W2:Y:S01]  /*1200*/  LDG.E R9, desc[UR36][R16.64+0x4] ;  /* 0x0000042410097981 */ /* 0x000ea2000c1e1900 */
[----:B-1----:R-:W-:-:S04]  /*1210*/  VIADD R25, R25, UR4 ;  /* 0x0000000419197c36 */ /* 0x002fc80008000000 */
[----:B0-----:R-:W-:-:S06]  /*1220*/  IMAD.WIDE.U32 R10, R25, 0x4, R10 ;  /* 0x00000004190a7825 */ /* 0x001fcc00078e000a */
        /* <DEDUP_REMOVED lines=20> */
.L_x_26:
[----:B------:R-:W-:Y:S05]  /*1370*/  BSYNC.RECONVERGENT B6 ;  /* 0x0000000000067941 */ /* 0x000fea0003800200 */
.L_x_25:
[----:B------:R-:W0:Y:S01]  /*1380*/  LDC.64 R10, c[0x0][0x388] ;  /* 0x0000e200ff0a7b82 */ /* 0x000e220000000a00 */
[----:B------:R-:W1:Y:S01]  /*1390*/  LDCU UR4, c[0x0][0x398] ;  /* 0x00007300ff0477ac */ /* 0x000e620008000800 */
[----:B------:R-:W2:Y:S01]  /*13a0*/  LDG.E R9, desc[UR36][R16.64+0x8] ;  /* 0x0000082410097981 */ /* 0x000ea2000c1e1900 */
[----:B-1----:R-:W-:-:S05]  /*13b0*/  IADD3 R25, PT, PT, R25, UR4, RZ ;  /* 0x0000000419197c10 */ /* 0x002fca000fffe0ff */
        /* <DEDUP_REMOVED lines=21> */
.L_x_28:
[----:B------:R-:W-:Y:S05]  /*1510*/  BSYNC.RECONVERGENT B6 ;  /* 0x0000000000067941 */ /* 0x000fea0003800200 */
.L_x_27:
        /* <DEDUP_REMOVED lines=14> */
[----:B------:R-:W-:Y:S01]  /*1600*/  IMAD.MOV.U32 R7, RZ, RZ, R18 ;  /* 0x000000ffff077224 */ /* 0x000fe200078e0012 */
[----:B------:R2:W3:Y:S03]  /*1610*/  LDC.64 R14, c[0x4][R0] ;  /* 0x01000000000e7b82 */ /* 0x0004e60000000a00 */
[----:B------:R-:W4:Y:S01]  /*1620*/  F2F.F64.F32 R10, R10 ;  /* 0x0000000a000a7310 */ /* 0x000f220000201800 */
[----:B0-----:R2:W-:Y:S07]  /*1630*/  STL.64 [R1], R8 ;  /* 0x0000000801007387 */ /* 0x0015ee0000100a00 */
[----:B------:R-:W0:Y:S01]  /*1640*/  F2F.F64.F32 R12, R2 ;  /* 0x00000002000c7310 */ /* 0x000e220000201800 */
[----:B-1----:R-:W-:Y:S01]  /*1650*/  MOV R4, UR4 ;  /* 0x0000000400047c02 */ /* 0x002fe20008000f00 */
[----:B------:R-:W-:Y:S01]  /*1660*/  IMAD.U32 R5, RZ, RZ, UR5 ;  /* 0x00000005ff057e24 */ /* 0x000fe2000f8e00ff */
[----:B----4-:R2:W-:Y:S04]  /*1670*/  STL.64 [R1+0x8], R10 ;  /* 0x0000080a01007387 */ /* 0x0105e80000100a00 */
[----:B0-----:R2:W-:Y:S02]  /*1680*/  STL.64 [R1+0x10], R12 ;  /* 0x0000100c01007387 */ /* 0x0015e40000100a00 */
[----:B------:R-:W-:-:S07]  /*1690*/  LEPC R20, `(.L_x_30) ;  /* 0x000000001014794e */ /* 0x000fce0000000000 */
[----:B--23--:R-:W-:Y:S05]  /*16a0*/  CALL.ABS.NOINC R14 ;  /* 0x000000000e007343 */ /* 0x00cfea0003c00000 */
.L_x_30:
[----:B------:R-:W-:Y:S05]  /*16b0*/  BSYNC.RECONVERGENT B6 ;  /* 0x0000000000067941 */ /* 0x000fea0003800200 */
.L_x_29:
[----:B------:R-:W-:-:S07]  /*16c0*/  IADD3 R23, PT, PT, R23, 0x4, RZ ;  /* 0x0000000417177810 */ /* 0x000fce0007ffe0ff */
.L_x_22:
[----:B------:R-:W-:Y:S05]  /*16d0*/  BSYNC.RECONVERGENT B7 ;  /* 0x0000000000077941 */ /* 0x000fea0003800200 */
.L_x_21:
[----:B------:R-:W-:-:S13]  /*16e0*/  ISETP.NE.AND P0, PT, R24, RZ, PT ;  /* 0x000000ff1800720c */ /* 0x000fda0003f05270 */
[----:B------:R-:W-:Y:S05]  /*16f0*/  @!P0 BRA `(.L_x_20) ;  /* 0x0000000400688947 */ /* 0x000fea0003800000 */
[----:B------:R-:W-:Y:S01]  /*1700*/  ISETP.NE.AND P0, PT, R24, 0x1, PT ;  /* 0x000000011800780c */ /* 0x000fe20003f05270 */
[----:B------:R-:W-:-:S12]  /*1710*/  BSSY.RECONVERGENT B7, `(.L_x_31) ;  /* 0x000003a000077945 */ /* 0x000fd80003800200 */
[----:B------:R-:W-:Y:S05]  /*1720*/  @!P0 BRA `(.L_x_32) ;  /* 0x0000000000e08947 */ /* 0x000fea0003800000 */
[----:B------:R-:W0:Y:S01]  /*1730*/  LDC.64 R10, c[0x0][0x388] ;  /* 0x0000e200ff0a7b82 */ /* 0x000e220000000a00 */
[----:B------:R-:W1:Y:S01]  /*1740*/  LDCU UR4, c[0x0][0x398] ;  /* 0x00007300ff0477ac */ /* 0x000e620008000800 */
[----:B------:R-:W-:-:S06]  /*1750*/  IMAD.IADD R3, R32, 0x1, R23 ;  /* 0x0000000120037824 */ /* 0x000fcc00078e0217 */
[----:B------:R-:W2:Y:S01]  /*1760*/  LDC.64 R16, c[0x0][0x380] ;  /* 0x0000e000ff107b82 */ /* 0x000ea20000000a00 */
[----:B-1----:R-:W-:-:S04]  /*1770*/  IMAD R22, R23, UR4, R34 ;  /* 0x0000000417167c24 */ /* 0x002fc8000f8e0222 */
[----:B0-----:R-:W-:-:S06]  /*1780*/  IMAD.WIDE.U32 R10, R22, 0x4, R10 ;  /* 0x00000004160a7825 */ /* 0x001fcc00078e000a */
[----:B------:R-:W3:Y:S01]  /*1790*/  LDG.E R10, desc[UR36][R10.64] ;  /* 0x000000240a0a7981 */ /* 0x000ee2000c1e1900 */
[----:B--2---:R-:W-:-:S05]  /*17a0*/  IMAD.WIDE R16, R3, 0x4, R16 ;  /* 0x0000000403107825 */ /* 0x004fca00078e0210 */
[----:B------:R-:W3:Y:S01]  /*17b0*/  LDG.E R9, desc[UR36][R16.64] ;  /* 0x0000002410097981 */ /* 0x000ee2000c1e1900 */
[----:B------:R-:W-:Y:S01]  /*17c0*/  ISETP.NE.AND P0, PT, R33, RZ, PT ;  /* 0x000000ff2100720c */ /* 0x000fe20003f05270 */
[----:B------:R-:W-:Y:S01]  /*17d0*/  BSSY.RECONVERGENT B6, `(.L_x_33) ;  /* 0x0000012000067945 */ /* 0x000fe20003800200 */
[----:B---3--:R-:W-:-:S11]  /*17e0*/  FFMA R2, R9, R10, R2 ;  /* 0x0000000a09027223 */ /* 0x008fd60000000002 */
        /* <DEDUP_REMOVED lines=16> */
.L_x_34:
[----:B------:R-:W-:Y:S05]  /*18f0*/  BSYNC.RECONVERGENT B6 ;  /* 0x0000000000067941 */ /* 0x000fea0003800200 */
.L_x_33:
        /* <DEDUP_REMOVED lines=14> */
[----:B------:R-:W-:Y:S01]  /*19e0*/  MOV R7, R18 ;  /* 0x0000001200077202 */ /* 0x000fe20000000f00 */
[----:B------:R2:W3:Y:S03]  /*19f0*/  LDC.64 R14, c[0x4][R0] ;  /* 0x01000000000e7b82 */ /* 0x0004e60000000a00 */
[----:B------:R-:W4:Y:S01]  /*1a00*/  F2F.F64.F32 R10, R10 ;  /* 0x0000000a000a7310 */ /* 0x000f220000201800 */
[----:B0-----:R2:W-:Y:S07]  /*1a10*/  STL.64 [R1], R8 ;  /* 0x0000000801007387 */ /* 0x0015ee0000100a00 */
[----:B------:R-:W0:Y:S01]  /*1a20*/  F2F.F64.F32 R12, R2 ;  /* 0x00000002000c7310 */ /* 0x000e220000201800 */
[----:B-1----:R-:W-:Y:S01]  /*1a30*/  IMAD.U32 R4, RZ, RZ, UR4 ;  /* 0x00000004ff047e24 */ /* 0x002fe2000f8e00ff */
[----:B------:R-:W-:Y:S01]  /*1a40*/  MOV R5, UR5 ;  /* 0x0000000500057c02 */ /* 0x000fe20008000f00 */
[----:B----4-:R2:W-:Y:S04]  /*1a50*/  STL.64 [R1+0x8], R10 ;  /* 0x0000080a01007387 */ /* 0x0105e80000100a00 */
[----:B0-----:R2:W-:Y:S02]  /*1a60*/  STL.64 [R1+0x10], R12 ;  /* 0x0000100c01007387 */ /* 0x0015e40000100a00 */
[----:B------:R-:W-:-:S07]  /*1a70*/  LEPC R20, `(.L_x_36) ;  /* 0x000000001014794e */ /* 0x000fce0000000000 */
[----:B--23--:R-:W-:Y:S05]  /*1a80*/  CALL.ABS.NOINC R14 ;  /* 0x000000000e007343 */ /* 0x00cfea0003c00000 */
.L_x_36:
[----:B------:R-:W-:Y:S05]  /*1a90*/  BSYNC.RECONVERGENT B6 ;  /* 0x0000000000067941 */ /* 0x000fea0003800200 */
.L_x_35:
[----:B------:R-:W-:-:S07]  /*1aa0*/  VIADD R23, R23, 0x2 ;  /* 0x0000000217177836 */ /* 0x000fce0000000000 */
.L_x_32:
[----:B------:R-:W-:Y:S05]  /*1ab0*/  BSYNC.RECONVERGENT B7 ;  /* 0x0000000000077941 */ /* 0x000fea0003800200 */
.L_x_31:
[----:B------:R-:W0:Y:S02]  /*1ac0*/  LDCU UR5, c[0x0][0x398] ;  /* 0x00007300ff0577ac */ /* 0x000e240008000800 */
[----:B0-----:R-:W-:-:S04]  /*1ad0*/  ULOP3.LUT UR4, UR5, 0x1, URZ, 0xc0, !UPT ;  /* 0x0000000105047892 */ /* 0x001fc8000f8ec0ff */
[----:B------:R-:W-:-:S09]  /*1ae0*/  UISETP.NE.U32.AND UP0, UPT, UR4, 0x1, UPT ;  /* 0x000000010400788c */ /* 0x000fd2000bf05070 */
[----:B------:R-:W-:Y:S05]  /*1af0*/  BRA.U UP0, `(.L_x_20) ;  /* 0x0000000100687547 */ /* 0x000fea000b800000 */
[----:B------:R-:W0:Y:S01]  /*1b00*/  LDC.64 R10, c[0x0][0x388] ;  /* 0x0000e200ff0a7b82 */ /* 0x000e220000000a00 */
[----:B------:R-:W-:Y:S01]  /*1b10*/  IADD3 R3, PT, PT, R32, R23, RZ ;  /* 0x0000001720037210 */ /* 0x000fe20007ffe0ff */
[----:B------:R-:W-:-:S06]  /*1b20*/  IMAD R23, R23, UR5, R34 ;  /* 0x0000000517177c24 */ /* 0x000fcc000f8e0222 */
[----:B------:R-:W1:Y:S01]  /*1b30*/  LDC.64 R4, c[0x0][0x380] ;  /* 0x0000e000ff047b82 */ /* 0x000e620000000a00 */
[----:B0-----:R-:W-:-:S06]  /*1b40*/  IMAD.WIDE.U32 R10, R23, 0x4, R10 ;  /* 0x00000004170a7825 */ /* 0x001fcc00078e000a */
[----:B------:R-:W2:Y:S01]  /*1b50*/  LDG.E R10, desc[UR36][R10.64] ;  /* 0x000000240a0a7981 */ /* 0x000ea2000c1e1900 */
[----:B-1----:R-:W-:-:S05]  /*1b60*/  IMAD.WIDE R4, R3, 0x4, R4 ;  /* 0x0000000403047825 */ /* 0x002fca00078e0204 */
[----:B------:R-:W2:Y:S01]  /*1b70*/  LDG.E R9, desc[UR36][R4.64] ;  /* 0x0000002404097981 */ /* 0x000ea2000c1e1900 */
[----:B------:R-:W-:Y:S01]  /*1b80*/  ISETP.NE.AND P0, PT, R33, RZ, PT ;  /* 0x000000ff2100720c */ /* 0x000fe20003f05270 */
[----:B--2---:R-:W-:-:S12]  /*1b90*/  FFMA R2, R9, R10, R2 ;  /* 0x0000000a09027223 */ /* 0x004fd80000000002 */
        /* <DEDUP_REMOVED lines=16> */
.L_x_20:
[----:B------:R-:W-:Y:S05]  /*1ca0*/  BSYNC.RECONVERGENT B8 ;  /* 0x0000000000087941 */ /* 0x000fea0003800200 */
.L_x_0:
[----:B------:R-:W0:Y:S01]  /*1cb0*/  LDC.64 R4, c[0x0][0x390] ;  /* 0x0000e400ff047b82 */ /* 0x000e220000000a00 */
[----:B------:R-:W1:Y:S02]  /*1cc0*/  LDCU UR4, c[0x0][0x398] ;  /* 0x00007300ff0477ac */ /* 0x000e640008000800 */
[----:B-1----:R-:W-:-:S04]  /*1cd0*/  IMAD R35, R35, UR4, R34 ;  /* 0x0000000423237c24 */ /* 0x002fc8000f8e0222 */
[----:B0-----:R-:W-:-:S05]  /*1ce0*/  IMAD.WIDE R4, R35, 0x4, R4 ;  /* 0x0000000423047825 */ /* 0x001fca00078e0204 */
[----:B------:R-:W-:Y:S01]  /*1cf0*/  STG.E desc[UR36][R4.64], R2 ;  /* 0x0000000204007986 */ /* 0x000fe2000c101924 */
[----:B------:R-:W-:Y:S05]  /*1d00*/  EXIT ;  /* 0x000000000000794d */ /* 0x000fea0003800000 */
.L_x_37:
[----:B------:R-:W-:-:S00]  /*1d10*/  BRA `(.L_x_37) ;  /* 0xfffffffc00fc7947 */ /* 0x000fc0000383ffff */
[----:B------:R-:W-:-:S00]  /*1d20*/  NOP ;  /* 0x0000000000007918 */ /* 0x000fc00000000000 */
        /* <DEDUP_REMOVED lines=13> */
.L_x_38:


//--------------------- .nv.global.init           --------------------------
	.section	.nv.global.init,"aw",@progbits
.nv.global.init:
	.type		$str,@object
	.size		$str,(.L_0 - $str)
$str:
        /*0000*/ 	.byte	0x41, 0x20, 0x69, 0x73, 0x20, 0x25, 0x66, 0x2c, 0x20, 0x42, 0x20, 0x69, 0x73, 0x20, 0x25, 0x66
        /*0010*/ 	.byte	0x2c, 0x20, 0x53, 0x55, 0x4d, 0x20, 0x69, 0x73, 0x20, 0x25, 0x66, 0x0a, 0x00
.L_0:


//--------------------- .nv.shared.reserved.0     --------------------------
	.section	.nv.shared.reserved.0,"aw",@nobits
	.weak		__nv_reservedSMEM_offset_0_alias
	.size		__nv_reservedSMEM_offset_0_alias, 0, 64
	.other		__nv_reservedSMEM_offset_0_alias,@"STO_CUDA_RESERVED_SHARED STV_DEFAULT"
__nv_reservedSMEM_offset_0_alias:
	.zero		0
	.zero		64


//--------------------- .nv.constant0._Z4mm_0PfS_S_i --------------------------
	.section	.nv.constant0._Z4mm_0PfS_S_i,"a",@progbits
	.sectionflags	@""
	.align	4
.nv.constant0._Z4mm_0PfS_S_i:
	.zero		924


//--------------------- SYMBOLS --------------------------

	.type		.nv.reservedSmem.offset0,@object
	.size		.nv.reservedSmem.offset0,0x4
	.type		vprintf,@function
